//
// Generated by NVIDIA NVVM Compiler
//
// Compiler Build ID: CL-36424714
// Cuda compilation tools, release 13.0, V13.0.88
// Based on NVVM 20.0.0
//

.version 9.0
.target sm_100
.address_size 64

	// .globl	_Z14ArrayAddKernelPfS_S_i

.visible .entry _Z14ArrayAddKernelPfS_S_i(
	.param .u64 .ptr .align 1 _Z14ArrayAddKernelPfS_S_i_param_0,
	.param .u64 .ptr .align 1 _Z14ArrayAddKernelPfS_S_i_param_1,
	.param .u64 .ptr .align 1 _Z14ArrayAddKernelPfS_S_i_param_2,
	.param .u32 _Z14ArrayAddKernelPfS_S_i_param_3
)
{
	.reg .pred 	%p<2>;
	.reg .b32 	%r<6>;
	.reg .b32 	%f<4>;
	.reg .b64 	%rd<11>;

	ld.param.u64 	%rd1, [_Z14ArrayAddKernelPfS_S_i_param_0];
	ld.param.u64 	%rd2, [_Z14ArrayAddKernelPfS_S_i_param_1];
	ld.param.u64 	%rd3, [_Z14ArrayAddKernelPfS_S_i_param_2];
	ld.param.u32 	%r2, [_Z14ArrayAddKernelPfS_S_i_param_3];
	mov.u32 	%r3, %ctaid.x;
	mov.u32 	%r4, %ntid.x;
	mov.u32 	%r5, %tid.x;
	mad.lo.s32 	%r1, %r3, %r4, %r5;
	setp.ge.s32 	%p1, %r1, %r2;
	@%p1 bra 	$L__BB0_2;
	cvta.to.global.u64 	%rd4, %rd1;
	cvta.to.global.u64 	%rd5, %rd2;
	cvta.to.global.u64 	%rd6, %rd3;
	mul.wide.s32 	%rd7, %r1, 4;
	add.s64 	%rd8, %rd4, %rd7;
	ld.global.f32 	%f1, [%rd8];
	add.s64 	%rd9, %rd5, %rd7;
	ld.global.f32 	%f2, [%rd9];
	add.f32 	%f3, %f1, %f2;
	add.s64 	%rd10, %rd6, %rd7;
	st.global.f32 	[%rd10], %f3;
$L__BB0_2:
	ret;

}


// ===== COMPILED SASS (sm_100) =====

	.target	sm_100

	.elftype	@"ET_EXEC"


//--------------------- .note.nv.tkinfo           --------------------------
	.section	.note.nv.tkinfo,"",@"SHT_NOTE"
	.sectionflags	@"SHF_NOTE_NV_TKINFO"
	.tkinfo
        /*0018*/ 	.word	0x00000002
        /*0030*/ 	.string	""
        /*0030*/ 	.string	"ptxas"
        /*0030*/ 	.string	"Cuda compilation tools, release 13.0, V13.0.88"
        /*0030*/ 	.string	"Build cuda_13.0.r13.0/compiler.36424714_0"
        /*0030*/ 	.string	"-arch sm_100 -m 64 "



//--------------------- .note.nv.cuinfo           --------------------------
	.section	.note.nv.cuinfo,"",@"SHT_NOTE"
	.sectionflags	@"SHF_NOTE_NV_CUINFO"
        /*0018*/ 	.short	0x0002
        /*001a*/ 	.short	0x0064
        /*001c*/ 	.short	0x0082
	.zero		2


//--------------------- .nv.info                  --------------------------
	.section	.nv.info,"",@"SHT_CUDA_INFO"
	.align	4


	//----- nvinfo : EIATTR_REGCOUNT
	.align		4
        /*0000*/ 	.byte	0x04, 0x2f
        /*0002*/ 	.short	(.L_1 - .L_0)
	.align		4
.L_0:
        /*0004*/ 	.word	index@(_Z14ArrayAddKernelPfS_S_i)
        /*0008*/ 	.word	0x0000000c


	//----- nvinfo : EIATTR_FRAME_SIZE
	.align		4
.L_1:
        /*000c*/ 	.byte	0x04, 0x11
        /*000e*/ 	.short	(.L_3 - .L_2)
	.align		4
.L_2:
        /*0010*/ 	.word	index@(_Z14ArrayAddKernelPfS_S_i)
        /*0014*/ 	.word	0x00000000


	//----- nvinfo : EIATTR_MIN_STACK_SIZE
	.align		4
.L_3:
        /*0018*/ 	.byte	0x04, 0x12
        /*001a*/ 	.short	(.L_5 - .L_4)
	.align		4
.L_4:
        /*001c*/ 	.word	index@(_Z14ArrayAddKernelPfS_S_i)
        /*0020*/ 	.word	0x00000000
.L_5:


//--------------------- .nv.compat                --------------------------
	.section	.nv.compat,"",@"SHT_CUDA_COMPAT_INFO"
	.align	4
        /*0000*/ 	.byte	0x02, 0x09, 0x00, 0x00, 0x02, 0x02, 0x01, 0x00, 0x02, 0x05, 0x05, 0x00, 0x03, 0x07, 0x01, 0x01
        /*0010*/ 	.byte	0x02, 0x03, 0x00, 0x00, 0x02, 0x06, 0x01, 0x00, 0x04, 0x0b, 0x08, 0x00, 0x09, 0x00, 0x00, 0x00
        /*0020*/ 	.byte	0x00, 0x00, 0x00, 0x00


//--------------------- .nv.info._Z14ArrayAddKernelPfS_S_i --------------------------
	.section	.nv.info._Z14ArrayAddKernelPfS_S_i,"",@"SHT_CUDA_INFO"
	.sectionflags	@""
	.align	4


	//----- nvinfo : EIATTR_CUDA_API_VERSION
	.align		4
        /*0000*/ 	.byte	0x04, 0x37
        /*0002*/ 	.short	(.L_7 - .L_6)
.L_6:
        /*0004*/ 	.word	0x00000082


	//----- nvinfo : EIATTR_KPARAM_INFO
	.align		4
.L_7:
        /*0008*/ 	.byte	0x04, 0x17
        /*000a*/ 	.short	(.L_9 - .L_8)
.L_8:
        /*000c*/ 	.word	0x00000000
        /*0010*/ 	.short	0x0003
        /*0012*/ 	.short	0x0018
        /*0014*/ 	.byte	0x00, 0xf0, 0x11, 0x00


	//----- nvinfo : EIATTR_KPARAM_INFO
	.align		4
.L_9:
        /*0018*/ 	.byte	0x04, 0x17
        /*001a*/ 	.short	(.L_11 - .L_10)
.L_10:
        /*001c*/ 	.word	0x00000000
        /*0020*/ 	.short	0x0002
        /*0022*/ 	.short	0x0010
        /*0024*/ 	.byte	0x00, 0xf5, 0x21, 0x00


	//----- nvinfo : EIATTR_KPARAM_INFO
	.align		4
.L_11:
        /*0028*/ 	.byte	0x04, 0x17
        /*002a*/ 	.short	(.L_13 - .L_12)
.L_12:
        /*002c*/ 	.word	0x00000000
        /*0030*/ 	.short	0x0001
        /*0032*/ 	.short	0x0008
        /*0034*/ 	.byte	0x00, 0xf5, 0x21, 0x00


	//----- nvinfo : EIATTR_KPARAM_INFO
	.align		4
.L_13:
        /*0038*/ 	.byte	0x04, 0x17
        /*003a*/ 	.short	(.L_15 - .L_14)
.L_14:
        /*003c*/ 	.word	0x00000000
        /*0040*/ 	.short	0x0000
        /*0042*/ 	.short	0x0000
        /*0044*/ 	.byte	0x00, 0xf5, 0x21, 0x00


	//----- nvinfo : EIATTR_SPARSE_MMA_MASK
	.align		4
.L_15:
        /*0048*/ 	.byte	0x03, 0x50
        /*004a*/ 	.short	0x0000


	//----- nvinfo : EIATTR_MAXREG_COUNT
	.align		4
        /*004c*/ 	.byte	0x03, 0x1b
        /*004e*/ 	.short	0x00ff


	//----- nvinfo : EIATTR_MERCURY_ISA_VERSION
	.align		4
        /*0050*/ 	.byte	0x03, 0x5f
        /*0052*/ 	.short	0x0101


	//----- nvinfo : EIATTR_VRC_CTA_INIT_COUNT
	.align		4
        /*0054*/ 	.byte	0x02, 0x4a
	.zero		1
	.zero		1


	//----- nvinfo : EIATTR_EXIT_INSTR_OFFSETS
	.align		4
        /*0058*/ 	.byte	0x04, 0x1c
        /*005a*/ 	.short	(.L_17 - .L_16)


	//   ....[0]....
.L_16:
        /*005c*/ 	.word	0x00000070


	//   ....[1]....
        /*0060*/ 	.word	0x00000130


	//----- nvinfo : EIATTR_CBANK_PARAM_SIZE
	.align		4
.L_17:
        /*0064*/ 	.byte	0x03, 0x19
        /*0066*/ 	.short	0x001c


	//----- nvinfo : EIATTR_PARAM_CBANK
	.align		4
        /*0068*/ 	.byte	0x04, 0x0a
        /*006a*/ 	.short	(.L_19 - .L_18)
	.align		4
.L_18:
        /*006c*/ 	.word	index@(.nv.constant0._Z14ArrayAddKernelPfS_S_i)
        /*0070*/ 	.short	0x0380
        /*0072*/ 	.short	0x001c


	//----- nvinfo : EIATTR_SW_WAR
	.align		4
.L_19:
        /*0074*/ 	.byte	0x04, 0x36
        /*0076*/ 	.short	(.L_21 - .L_20)
.L_20:
        /*0078*/ 	.word	0x00000008
.L_21:


//--------------------- .nv.callgraph             --------------------------
	.section	.nv.callgraph,"",@"SHT_CUDA_CALLGRAPH"
	.align	4
	.sectionentsize	8
	.align		4
        /*0000*/ 	.word	0x00000000
	.align		4
        /*0004*/ 	.word	0xffffffff
	.align		4
        /*0008*/ 	.word	0x00000000
	.align		4
        /*000c*/ 	.word	0xfffffffe
	.align		4
        /*0010*/ 	.word	0x00000000
	.align		4
        /*0014*/ 	.word	0xfffffffd
	.align		4
        /*0018*/ 	.word	0x00000000
	.align		4
        /*001c*/ 	.word	0xfffffffc


//--------------------- .text._Z14ArrayAddKernelPfS_S_i --------------------------
	.section	.text._Z14ArrayAddKernelPfS_S_i,"ax",@progbits
	.align	128
        .global         _Z14ArrayAddKernelPfS_S_i
        .type           _Z14ArrayAddKernelPfS_S_i,@function
        .size           _Z14ArrayAddKernelPfS_S_i,(.L_x_1 - _Z14ArrayAddKernelPfS_S_i)
        .other          _Z14ArrayAddKernelPfS_S_i,@"STO_CUDA_ENTRY STV_DEFAULT"
_Z14ArrayAddKernelPfS_S_i:
.text._Z14ArrayAddKernelPfS_S_i:
[----:B------:R-:W-:Y:S01]  /*0000*/  LDC R1, c[0x0][0x37c] ;  /* 0x0000df00ff017b82 */ /* 0x000fe20000000800 */
[----:B------:R-:W0:Y:S07]  /*0010*/  S2R R0, SR_TID.X ;  /* 0x0000000000007919 */ /* 0x000e2e0000002100 */
[----:B------:R-:W0:Y:S01]  /*0020*/  S2UR UR4, SR_CTAID.X ;  /* 0x00000000000479c3 */ /* 0x000e220000002500 */
[----:B------:R-:W1:Y:S07]  /*0030*/  LDCU UR5, c[0x0][0x398] ;  /* 0x00007300ff0577ac */ /* 0x000e6e0008000800 */
[----:B------:R-:W0:Y:S02]  /*0040*/  LDC R9, c[0x0][0x360] ;  /* 0x0000d800ff097b82 */ /* 0x000e240000000800 */
[----:B0-----:R-:W-:-:S05]  /*0050*/  IMAD R9, R9, UR4, R0 ;  /* 0x0000000409097c24 */ /* 0x001fca000f8e0200 */
[----:B-1----:R-:W-:-:S13]  /*0060*/  ISETP.GE.AND P0, PT, R9, UR5, PT ;  /* 0x0000000509007c0c */ /* 0x002fda000bf06270 */
[----:B------:R-:W-:Y:S05]  /*0070*/  @P0 EXIT ;  /* 0x000000000000094d */ /* 0x000fea0003800000 */
[----:B------:R-:W0:Y:S01]  /*0080*/  LDC.64 R2, c[0x0][0x380] ;  /* 0x0000e000ff027b82 */ /* 0x000e220000000a00 */
[----:B------:R-:W1:Y:S07]  /*0090*/  LDCU.64 UR4, c[0x0][0x358] ;  /* 0x00006b00ff0477ac */ /* 0x000e6e0008000a00 */
[----:B------:R-:W2:Y:S08]  /*00a0*/  LDC.64 R4, c[0x0][0x388] ;  /* 0x0000e200ff047b82 */ /* 0x000eb00000000a00 */
[----:B------:R-:W3:Y:S01]  /*00b0*/  LDC.64 R6, c[0x0][0x390] ;  /* 0x0000e400ff067b82 */ /* 0x000ee20000000a00 */
[----:B0-----:R-:W-:-:S06]  /*00c0*/  IMAD.WIDE R2, R9, 0x4, R2 ;  /* 0x0000000409027825 */ /* 0x001fcc00078e0202 */
[----:B-1----:R-:W4:Y:S01]  /*00d0*/  LDG.E R2, desc[UR4][R2.64] ;  /* 0x0000000402027981 */ /* 0x002f22000c1e1900 */
[----:B--2---:R-:W-:-:S06]  /*00e0*/  IMAD.WIDE R4, R9, 0x4, R4 ;  /* 0x0000000409047825 */ /* 0x004fcc00078e0204 */
[----:B------:R-:W4:Y:S01]  /*00f0*/  LDG.E R5, desc[UR4][R4.64] ;  /* 0x0000000404057981 */ /* 0x000f22000c1e1900 */
[----:B---3--:R-:W-:-:S04]  /*0100*/  IMAD.WIDE R6, R9, 0x4, R6 ;  /* 0x0000000409067825 */ /* 0x008fc800078e0206 */
[----:B----4-:R-:W-:-:S05]  /*0110*/  FADD R9, R2, R5 ;  /* 0x0000000502097221 */ /* 0x010fca0000000000 */
[----:B------:R-:W-:Y:S01]  /*0120*/  STG.E desc[UR4][R6.64], R9 ;  /* 0x0000000906007986 */ /* 0x000fe2000c101904 */
[----:B------:R-:W-:Y:S05]  /*0130*/  EXIT ;  /* 0x000000000000794d */ /* 0x000fea0003800000 */
.L_x_0:
[----:B------:R-:W-:-:S00]  /*0140*/  BRA `(.L_x_0) ;  /* 0xfffffffc00fc7947 */ /* 0x000fc0000383ffff */
[----:B------:R-:W-:-:S00]  /*0150*/  NOP ;  /* 0x0000000000007918 */ /* 0x000fc00000000000 */
        /* <DEDUP_REMOVED lines=10> */
.L_x_1:


//--------------------- .nv.shared.reserved.0     --------------------------
	.section	.nv.shared.reserved.0,"aw",@nobits
	.weak		__nv_reservedSMEM_offset_0_alias
	.size		__nv_reservedSMEM_offset_0_alias, 0, 64
	.other		__nv_reservedSMEM_offset_0_alias,@"STO_CUDA_RESERVED_SHARED STV_DEFAULT"
__nv_reservedSMEM_offset_0_alias:
	.zero		0
	.zero		64


//--------------------- .nv.constant0._Z14ArrayAddKernelPfS_S_i --------------------------
	.section	.nv.constant0._Z14ArrayAddKernelPfS_S_i,"a",@progbits
	.sectionflags	@""
	.align	4
.nv.constant0._Z14ArrayAddKernelPfS_S_i:
	.zero		924


//--------------------- SYMBOLS --------------------------

	.type		.nv.reservedSmem.offset0,@object
	.size		.nv.reservedSmem.offset0,0x4
